//
// Generated by NVIDIA NVVM Compiler
//
// Compiler Build ID: CL-36424714
// Cuda compilation tools, release 13.0, V13.0.88
// Based on NVVM 20.0.0
//

.version 9.0
.target sm_100
.address_size 64

	// .globl	_ZN4jams26stochastic_rk4_cuda_kernelEPdS0_PKddddj

.visible .entry _ZN4jams26stochastic_rk4_cuda_kernelEPdS0_PKddddj(
	.param .u64 .ptr .align 1 _ZN4jams26stochastic_rk4_cuda_kernelEPdS0_PKddddj_param_0,
	.param .u64 .ptr .align 1 _ZN4jams26stochastic_rk4_cuda_kernelEPdS0_PKddddj_param_1,
	.param .u64 .ptr .align 1 _ZN4jams26stochastic_rk4_cuda_kernelEPdS0_PKddddj_param_2,
	.param .f64 _ZN4jams26stochastic_rk4_cuda_kernelEPdS0_PKddddj_param_3,
	.param .f64 _ZN4jams26stochastic_rk4_cuda_kernelEPdS0_PKddddj_param_4,
	.param .f64 _ZN4jams26stochastic_rk4_cuda_kernelEPdS0_PKddddj_param_5,
	.param .u32 _ZN4jams26stochastic_rk4_cuda_kernelEPdS0_PKddddj_param_6
)
{
	.reg .pred 	%p<2>;
	.reg .b32 	%r<7>;
	.reg .b64 	%rd<15>;
	.reg .b64 	%fd<58>;

	ld.param.f64 	%fd1, [_ZN4jams26stochastic_rk4_cuda_kernelEPdS0_PKddddj_param_3];
	ld.param.f64 	%fd2, [_ZN4jams26stochastic_rk4_cuda_kernelEPdS0_PKddddj_param_4];
	ld.param.u32 	%r2, [_ZN4jams26stochastic_rk4_cuda_kernelEPdS0_PKddddj_param_6];
	mov.u32 	%r3, %ctaid.x;
	mov.u32 	%r4, %ntid.x;
	mov.u32 	%r5, %tid.x;
	mad.lo.s32 	%r1, %r3, %r4, %r5;
	setp.ge.u32 	%p1, %r1, %r2;
	@%p1 bra 	$L__BB0_2;
	ld.param.f64 	%fd57, [_ZN4jams26stochastic_rk4_cuda_kernelEPdS0_PKddddj_param_5];
	ld.param.u64 	%rd14, [_ZN4jams26stochastic_rk4_cuda_kernelEPdS0_PKddddj_param_2];
	ld.param.u64 	%rd13, [_ZN4jams26stochastic_rk4_cuda_kernelEPdS0_PKddddj_param_1];
	ld.param.u64 	%rd12, [_ZN4jams26stochastic_rk4_cuda_kernelEPdS0_PKddddj_param_0];
	cvta.to.global.u64 	%rd4, %rd12;
	cvta.to.global.u64 	%rd5, %rd13;
	cvta.to.global.u64 	%rd6, %rd14;
	mul.f64 	%fd4, %fd2, %fd57;
	sqrt.rn.f64 	%fd5, %fd4;
	mul.wide.s32 	%rd7, %r1, 8;
	add.s64 	%rd8, %rd4, %rd7;
	ld.global.f64 	%fd6, [%rd8];
	add.s64 	%rd9, %rd5, %rd7;
	ld.global.f64 	%fd7, [%rd9];
	shl.b32 	%r6, %r1, 1;
	mul.wide.s32 	%rd10, %r6, 8;
	add.s64 	%rd11, %rd6, %rd10;
	ld.global.f64 	%fd8, [%rd11];
	ld.global.f64 	%fd9, [%rd11+8];
	mul.f64 	%fd10, %fd9, 0d3FC52D6EE4EBC605;
	fma.rn.f64 	%fd11, %fd8, 0d3FE13CD3A2C8198E, %fd10;
	fma.rn.f64 	%fd12, %fd5, %fd11, %fd6;
	neg.f64 	%fd13, %fd1;
	mul.f64 	%fd14, %fd1, %fd13;
	mul.f64 	%fd15, %fd14, %fd7;
	mul.f64 	%fd16, %fd2, %fd12;
	sub.f64 	%fd17, %fd15, %fd16;
	mul.f64 	%fd18, %fd57, 0d3FE0000000000000;
	fma.rn.f64 	%fd19, %fd18, %fd17, %fd6;
	mul.f64 	%fd20, %fd9, 0dBFCF140BFB2C9275;
	fma.rn.f64 	%fd21, %fd8, 0d3FE13CD3A2C8198E, %fd20;
	fma.rn.f64 	%fd22, %fd5, %fd21, %fd19;
	fma.rn.f64 	%fd23, %fd18, %fd12, %fd7;
	mul.f64 	%fd24, %fd14, %fd23;
	mul.f64 	%fd25, %fd2, %fd22;
	sub.f64 	%fd26, %fd24, %fd25;
	fma.rn.f64 	%fd27, %fd18, %fd26, %fd6;
	mul.f64 	%fd28, %fd9, 0d3FCB0CB174DF99C8;
	fma.rn.f64 	%fd29, %fd8, 0d3FE93CD3A2C8198E, %fd28;
	fma.rn.f64 	%fd30, %fd5, %fd29, %fd27;
	fma.rn.f64 	%fd31, %fd18, %fd22, %fd7;
	mul.f64 	%fd32, %fd14, %fd31;
	mul.f64 	%fd33, %fd2, %fd30;
	sub.f64 	%fd34, %fd32, %fd33;
	fma.rn.f64 	%fd35, %fd57, %fd34, %fd6;
	mul.f64 	%fd36, %fd9, 0d3FF2A5ADDC9D78C1;
	fma.rn.f64 	%fd37, %fd8, 0d3FF89E69D1640CC7, %fd36;
	fma.rn.f64 	%fd38, %fd5, %fd37, %fd35;
	fma.rn.f64 	%fd39, %fd57, %fd30, %fd7;
	mul.f64 	%fd40, %fd14, %fd39;
	mul.f64 	%fd41, %fd2, %fd38;
	sub.f64 	%fd42, %fd40, %fd41;
	fma.rn.f64 	%fd43, %fd26, 0d4000000000000000, %fd17;
	fma.rn.f64 	%fd44, %fd34, 0d4000000000000000, %fd43;
	add.f64 	%fd45, %fd44, %fd42;
	mul.f64 	%fd46, %fd57, %fd45;
	div.rn.f64 	%fd47, %fd46, 0d4018000000000000;
	add.f64 	%fd48, %fd6, %fd47;
	add.f64 	%fd49, %fd8, %fd9;
	fma.rn.f64 	%fd50, %fd5, %fd49, %fd48;
	st.global.f64 	[%rd8], %fd50;
	fma.rn.f64 	%fd51, %fd22, 0d4000000000000000, %fd12;
	fma.rn.f64 	%fd52, %fd30, 0d4000000000000000, %fd51;
	add.f64 	%fd53, %fd52, %fd38;
	mul.f64 	%fd54, %fd57, %fd53;
	div.rn.f64 	%fd55, %fd54, 0d4018000000000000;
	add.f64 	%fd56, %fd7, %fd55;
	st.global.f64 	[%rd9], %fd56;
$L__BB0_2:
	ret;

}
	// .globl	_ZN4jams34stochastic_combination_cuda_kernelEPdPKdS2_S2_dj
.visible .entry _ZN4jams34stochastic_combination_cuda_kernelEPdPKdS2_S2_dj(
	.param .u64 .ptr .align 1 _ZN4jams34stochastic_combination_cuda_kernelEPdPKdS2_S2_dj_param_0,
	.param .u64 .ptr .align 1 _ZN4jams34stochastic_combination_cuda_kernelEPdPKdS2_S2_dj_param_1,
	.param .u64 .ptr .align 1 _ZN4jams34stochastic_combination_cuda_kernelEPdPKdS2_S2_dj_param_2,
	.param .u64 .ptr .align 1 _ZN4jams34stochastic_combination_cuda_kernelEPdPKdS2_S2_dj_param_3,
	.param .f64 _ZN4jams34stochastic_combination_cuda_kernelEPdPKdS2_S2_dj_param_4,
	.param .u32 _ZN4jams34stochastic_combination_cuda_kernelEPdPKdS2_S2_dj_param_5
)
{
	.reg .pred 	%p<2>;
	.reg .b32 	%r<6>;
	.reg .b64 	%rd<14>;
	.reg .b64 	%fd<9>;

	ld.param.u64 	%rd1, [_ZN4jams34stochastic_combination_cuda_kernelEPdPKdS2_S2_dj_param_0];
	ld.param.u64 	%rd2, [_ZN4jams34stochastic_combination_cuda_kernelEPdPKdS2_S2_dj_param_1];
	ld.param.u64 	%rd3, [_ZN4jams34stochastic_combination_cuda_kernelEPdPKdS2_S2_dj_param_2];
	ld.param.u64 	%rd4, [_ZN4jams34stochastic_combination_cuda_kernelEPdPKdS2_S2_dj_param_3];
	ld.param.f64 	%fd1, [_ZN4jams34stochastic_combination_cuda_kernelEPdPKdS2_S2_dj_param_4];
	ld.param.u32 	%r2, [_ZN4jams34stochastic_combination_cuda_kernelEPdPKdS2_S2_dj_param_5];
	mov.u32 	%r3, %ctaid.x;
	mov.u32 	%r4, %ntid.x;
	mov.u32 	%r5, %tid.x;
	mad.lo.s32 	%r1, %r3, %r4, %r5;
	setp.ge.u32 	%p1, %r1, %r2;
	@%p1 bra 	$L__BB1_2;
	cvta.to.global.u64 	%rd5, %rd4;
	cvta.to.global.u64 	%rd6, %rd2;
	cvta.to.global.u64 	%rd7, %rd3;
	cvta.to.global.u64 	%rd8, %rd1;
	mul.wide.s32 	%rd9, %r1, 8;
	add.s64 	%rd10, %rd5, %rd9;
	ld.global.f64 	%fd2, [%rd10];
	mul.f64 	%fd3, %fd1, %fd2;
	add.s64 	%rd11, %rd6, %rd9;
	ld.global.f64 	%fd4, [%rd11];
	add.s64 	%rd12, %rd7, %rd9;
	ld.global.f64 	%fd5, [%rd12];
	mul.f64 	%fd6, %fd5, 0d3FD5F212D77318FC;
	fma.rn.f64 	%fd7, %fd4, 0d3FFD4DD2F1A9FBE7, %fd6;
	mul.f64 	%fd8, %fd3, %fd7;
	add.s64 	%rd13, %rd8, %rd9;
	st.global.f64 	[%rd13], %fd8;
$L__BB1_2:
	ret;

}


// ===== COMPILED SASS (sm_100) =====

	.target	sm_100

	.elftype	@"ET_EXEC"


//--------------------- .note.nv.tkinfo           --------------------------
	.section	.note.nv.tkinfo,"",@"SHT_NOTE"
	.sectionflags	@"SHF_NOTE_NV_TKINFO"
	.tkinfo
        /*0018*/ 	.word	0x00000002
        /*0030*/ 	.string	""
        /*0030*/ 	.string	"ptxas"
        /*0030*/ 	.string	"Cuda compilation tools, release 13.0, V13.0.88"
        /*0030*/ 	.string	"Build cuda_13.0.r13.0/compiler.36424714_0"
        /*0030*/ 	.string	"-arch sm_100 -m 64 "



//--------------------- .note.nv.cuinfo           --------------------------
	.section	.note.nv.cuinfo,"",@"SHT_NOTE"
	.sectionflags	@"SHF_NOTE_NV_CUINFO"
        /*0018*/ 	.short	0x0002
        /*001a*/ 	.short	0x0064
        /*001c*/ 	.short	0x0082
	.zero		2


//--------------------- .nv.info                  --------------------------
	.section	.nv.info,"",@"SHT_CUDA_INFO"
	.align	4


	//----- nvinfo : EIATTR_REGCOUNT
	.align		4
        /*0000*/ 	.byte	0x04, 0x2f
        /*0002*/ 	.short	(.L_1 - .L_0)
	.align		4
.L_0:
        /*0004*/ 	.word	index@(_ZN4jams26stochastic_rk4_cuda_kernelEPdS0_PKddddj)
        /*0008*/ 	.word	0x0000002c


	//----- nvinfo : EIATTR_FRAME_SIZE
	.align		4
.L_1:
        /*000c*/ 	.byte	0x04, 0x11
        /*000e*/ 	.short	(.L_3 - .L_2)
	.align		4
.L_2:
        /*0010*/ 	.word	index@($__internal_1_$__cuda_sm20_dsqrt_rn_f64_mediumpath_v1)
        /*0014*/ 	.word	0x00000000


	//----- nvinfo : EIATTR_FRAME_SIZE
	.align		4
.L_3:
        /*0018*/ 	.byte	0x04, 0x11
        /*001a*/ 	.short	(.L_5 - .L_4)
	.align		4
.L_4:
        /*001c*/ 	.word	index@($__internal_0_$__cuda_sm20_div_rn_f64_full)
        /*0020*/ 	.word	0x00000000


	//----- nvinfo : EIATTR_FRAME_SIZE
	.align		4
.L_5:
        /*0024*/ 	.byte	0x04, 0x11
        /*0026*/ 	.short	(.L_7 - .L_6)
	.align		4
.L_6:
        /*0028*/ 	.word	index@(_ZN4jams26stochastic_rk4_cuda_kernelEPdS0_PKddddj)
        /*002c*/ 	.word	0x00000000


	//----- nvinfo : EIATTR_REGCOUNT
	.align		4
.L_7:
        /*0030*/ 	.byte	0x04, 0x2f
        /*0032*/ 	.short	(.L_9 - .L_8)
	.align		4
.L_8:
        /*0034*/ 	.word	index@(_ZN4jams34stochastic_combination_cuda_kernelEPdPKdS2_S2_dj)
        /*0038*/ 	.word	0x00000012


	//----- nvinfo : EIATTR_FRAME_SIZE
	.align		4
.L_9:
        /*003c*/ 	.byte	0x04, 0x11
        /*003e*/ 	.short	(.L_11 - .L_10)
	.align		4
.L_10:
        /*0040*/ 	.word	index@(_ZN4jams34stochastic_combination_cuda_kernelEPdPKdS2_S2_dj)
        /*0044*/ 	.word	0x00000000


	//----- nvinfo : EIATTR_MIN_STACK_SIZE
	.align		4
.L_11:
        /*0048*/ 	.byte	0x04, 0x12
        /*004a*/ 	.short	(.L_13 - .L_12)
	.align		4
.L_12:
        /*004c*/ 	.word	index@(_ZN4jams34stochastic_combination_cuda_kernelEPdPKdS2_S2_dj)
        /*0050*/ 	.word	0x00000000


	//----- nvinfo : EIATTR_MIN_STACK_SIZE
	.align		4
.L_13:
        /*0054*/ 	.byte	0x04, 0x12
        /*0056*/ 	.short	(.L_15 - .L_14)
	.align		4
.L_14:
        /*0058*/ 	.word	index@(_ZN4jams26stochastic_rk4_cuda_kernelEPdS0_PKddddj)
        /*005c*/ 	.word	0x00000000
.L_15:


//--------------------- .nv.compat                --------------------------
	.section	.nv.compat,"",@"SHT_CUDA_COMPAT_INFO"
	.align	4
        /*0000*/ 	.byte	0x02, 0x09, 0x00, 0x00, 0x02, 0x02, 0x01, 0x00, 0x02, 0x05, 0x05, 0x00, 0x03, 0x07, 0x01, 0x01
        /*0010*/ 	.byte	0x02, 0x03, 0x00, 0x00, 0x02, 0x06, 0x01, 0x00, 0x04, 0x0b, 0x08, 0x00, 0x01, 0x00, 0x00, 0x00
        /*0020*/ 	.byte	0x00, 0x00, 0x00, 0x00


//--------------------- .nv.info._ZN4jams34stochastic_combination_cuda_kernelEPdPKdS2_S2_dj --------------------------
	.section	.nv.info._ZN4jams34stochastic_combination_cuda_kernelEPdPKdS2_S2_dj,"",@"SHT_CUDA_INFO"
	.sectionflags	@""
	.align	4


	//----- nvinfo : EIATTR_CUDA_API_VERSION
	.align		4
        /*0000*/ 	.byte	0x04, 0x37
        /*0002*/ 	.short	(.L_17 - .L_16)
.L_16:
        /*0004*/ 	.word	0x00000082


	//----- nvinfo : EIATTR_KPARAM_INFO
	.align		4
.L_17:
        /*0008*/ 	.byte	0x04, 0x17
        /*000a*/ 	.short	(.L_19 - .L_18)
.L_18:
        /*000c*/ 	.word	0x00000000
        /*0010*/ 	.short	0x0005
        /*0012*/ 	.short	0x0028
        /*0014*/ 	.byte	0x00, 0xf0, 0x11, 0x00


	//----- nvinfo : EIATTR_KPARAM_INFO
	.align		4
.L_19:
        /*0018*/ 	.byte	0x04, 0x17
        /*001a*/ 	.short	(.L_21 - .L_20)
.L_20:
        /*001c*/ 	.word	0x00000000
        /*0020*/ 	.short	0x0004
        /*0022*/ 	.short	0x0020
        /*0024*/ 	.byte	0x00, 0xf0, 0x21, 0x00


	//----- nvinfo : EIATTR_KPARAM_INFO
	.align		4
.L_21:
        /*0028*/ 	.byte	0x04, 0x17
        /*002a*/ 	.short	(.L_23 - .L_22)
.L_22:
        /*002c*/ 	.word	0x00000000
        /*0030*/ 	.short	0x0003
        /*0032*/ 	.short	0x0018
        /*0034*/ 	.byte	0x00, 0xf5, 0x21, 0x00


	//----- nvinfo : EIATTR_KPARAM_INFO
	.align		4
.L_23:
        /*0038*/ 	.byte	0x04, 0x17
        /*003a*/ 	.short	(.L_25 - .L_24)
.L_24:
        /*003c*/ 	.word	0x00000000
        /*0040*/ 	.short	0x0002
        /*0042*/ 	.short	0x0010
        /*0044*/ 	.byte	0x00, 0xf5, 0x21, 0x00


	//----- nvinfo : EIATTR_KPARAM_INFO
	.align		4
.L_25:
        /*0048*/ 	.byte	0x04, 0x17
        /*004a*/ 	.short	(.L_27 - .L_26)
.L_26:
        /*004c*/ 	.word	0x00000000
        /*0050*/ 	.short	0x0001
        /*0052*/ 	.short	0x0008
        /*0054*/ 	.byte	0x00, 0xf5, 0x21, 0x00


	//----- nvinfo : EIATTR_KPARAM_INFO
	.align		4
.L_27:
        /*0058*/ 	.byte	0x04, 0x17
        /*005a*/ 	.short	(.L_29 - .L_28)
.L_28:
        /*005c*/ 	.word	0x00000000
        /*0060*/ 	.short	0x0000
        /*0062*/ 	.short	0x0000
        /*0064*/ 	.byte	0x00, 0xf5, 0x21, 0x00


	//----- nvinfo : EIATTR_SPARSE_MMA_MASK
	.align		4
.L_29:
        /*0068*/ 	.byte	0x03, 0x50
        /*006a*/ 	.short	0x0000


	//----- nvinfo : EIATTR_MAXREG_COUNT
	.align		4
        /*006c*/ 	.byte	0x03, 0x1b
        /*006e*/ 	.short	0x00ff


	//----- nvinfo : EIATTR_MERCURY_ISA_VERSION
	.align		4
        /*0070*/ 	.byte	0x03, 0x5f
        /*0072*/ 	.short	0x0101


	//----- nvinfo : EIATTR_VRC_CTA_INIT_COUNT
	.align		4
        /*0074*/ 	.byte	0x02, 0x4a
	.zero		1
	.zero		1


	//----- nvinfo : EIATTR_EXIT_INSTR_OFFSETS
	.align		4
        /*0078*/ 	.byte	0x04, 0x1c
        /*007a*/ 	.short	(.L_31 - .L_30)


	//   ....[0]....
.L_30:
        /*007c*/ 	.word	0x00000070


	//   ....[1]....
        /*0080*/ 	.word	0x000001e0


	//----- nvinfo : EIATTR_CBANK_PARAM_SIZE
	.align		4
.L_31:
        /*0084*/ 	.byte	0x03, 0x19
        /*0086*/ 	.short	0x002c


	//----- nvinfo : EIATTR_PARAM_CBANK
	.align		4
        /*0088*/ 	.byte	0x04, 0x0a
        /*008a*/ 	.short	(.L_33 - .L_32)
	.align		4
.L_32:
        /*008c*/ 	.word	index@(.nv.constant0._ZN4jams34stochastic_combination_cuda_kernelEPdPKdS2_S2_dj)
        /*0090*/ 	.short	0x0380
        /*0092*/ 	.short	0x002c


	//----- nvinfo : EIATTR_SW_WAR
	.align		4
.L_33:
        /*0094*/ 	.byte	0x04, 0x36
        /*0096*/ 	.short	(.L_35 - .L_34)
.L_34:
        /*0098*/ 	.word	0x00000008
.L_35:


//--------------------- .nv.info._ZN4jams26stochastic_rk4_cuda_kernelEPdS0_PKddddj --------------------------
	.section	.nv.info._ZN4jams26stochastic_rk4_cuda_kernelEPdS0_PKddddj,"",@"SHT_CUDA_INFO"
	.sectionflags	@""
	.align	4


	//----- nvinfo : EIATTR_CUDA_API_VERSION
	.align		4
        /*0000*/ 	.byte	0x04, 0x37
        /*0002*/ 	.short	(.L_37 - .L_36)
.L_36:
        /*0004*/ 	.word	0x00000082


	//----- nvinfo : EIATTR_KPARAM_INFO
	.align		4
.L_37:
        /*0008*/ 	.byte	0x04, 0x17
        /*000a*/ 	.short	(.L_39 - .L_38)
.L_38:
        /*000c*/ 	.word	0x00000000
        /*0010*/ 	.short	0x0006
        /*0012*/ 	.short	0x0030
        /*0014*/ 	.byte	0x00, 0xf0, 0x11, 0x00


	//----- nvinfo : EIATTR_KPARAM_INFO
	.align		4
.L_39:
        /*0018*/ 	.byte	0x04, 0x17
        /*001a*/ 	.short	(.L_41 - .L_40)
.L_40:
        /*001c*/ 	.word	0x00000000
        /*0020*/ 	.short	0x0005
        /*0022*/ 	.short	0x0028
        /*0024*/ 	.byte	0x00, 0xf0, 0x21, 0x00


	//----- nvinfo : EIATTR_KPARAM_INFO
	.align		4
.L_41:
        /*0028*/ 	.byte	0x04, 0x17
        /*002a*/ 	.short	(.L_43 - .L_42)
.L_42:
        /*002c*/ 	.word	0x00000000
        /*0030*/ 	.short	0x0004
        /*0032*/ 	.short	0x0020
        /*0034*/ 	.byte	0x00, 0xf0, 0x21, 0x00


	//----- nvinfo : EIATTR_KPARAM_INFO
	.align		4
.L_43:
        /*0038*/ 	.byte	0x04, 0x17
        /*003a*/ 	.short	(.L_45 - .L_44)
.L_44:
        /*003c*/ 	.word	0x00000000
        /*0040*/ 	.short	0x0003
        /*0042*/ 	.short	0x0018
        /*0044*/ 	.byte	0x00, 0xf0, 0x21, 0x00


	//----- nvinfo : EIATTR_KPARAM_INFO
	.align		4
.L_45:
        /*0048*/ 	.byte	0x04, 0x17
        /*004a*/ 	.short	(.L_47 - .L_46)
.L_46:
        /*004c*/ 	.word	0x00000000
        /*0050*/ 	.short	0x0002
        /*0052*/ 	.short	0x0010
        /*0054*/ 	.byte	0x00, 0xf5, 0x21, 0x00


	//----- nvinfo : EIATTR_KPARAM_INFO
	.align		4
.L_47:
        /*0058*/ 	.byte	0x04, 0x17
        /*005a*/ 	.short	(.L_49 - .L_48)
.L_48:
        /*005c*/ 	.word	0x00000000
        /*0060*/ 	.short	0x0001
        /*0062*/ 	.short	0x0008
        /*0064*/ 	.byte	0x00, 0xf5, 0x21, 0x00


	//----- nvinfo : EIATTR_KPARAM_INFO
	.align		4
.L_49:
        /*0068*/ 	.byte	0x04, 0x17
        /*006a*/ 	.short	(.L_51 - .L_50)
.L_50:
        /*006c*/ 	.word	0x00000000
        /*0070*/ 	.short	0x0000
        /*0072*/ 	.short	0x0000
        /*0074*/ 	.byte	0x00, 0xf5, 0x21, 0x00


	//----- nvinfo : EIATTR_SPARSE_MMA_MASK
	.align		4
.L_51:
        /*0078*/ 	.byte	0x03, 0x50
        /*007a*/ 	.short	0x0000


	//----- nvinfo : EIATTR_MAXREG_COUNT
	.align		4
        /*007c*/ 	.byte	0x03, 0x1b
        /*007e*/ 	.short	0x00ff


	//----- nvinfo : EIATTR_MERCURY_ISA_VERSION
	.align		4
        /*0080*/ 	.byte	0x03, 0x5f
        /*0082*/ 	.short	0x0101


	//----- nvinfo : EIATTR_VRC_CTA_INIT_COUNT
	.align		4
        /*0084*/ 	.byte	0x02, 0x4a
	.zero		1
	.zero		1


	//----- nvinfo : EIATTR_EXIT_INSTR_OFFSETS
	.align		4
        /*0088*/ 	.byte	0x04, 0x1c
        /*008a*/ 	.short	(.L_53 - .L_52)


	//   ....[0]....
.L_52:
        /*008c*/ 	.word	0x00000070


	//   ....[1]....
        /*0090*/ 	.word	0x00000970


	//----- nvinfo : EIATTR_CRS_STACK_SIZE
	.align		4
.L_53:
        /*0094*/ 	.byte	0x04, 0x1e
        /*0096*/ 	.short	(.L_55 - .L_54)
.L_54:
        /*0098*/ 	.word	0x00000000


	//----- nvinfo : EIATTR_CBANK_PARAM_SIZE
	.align		4
.L_55:
        /*009c*/ 	.byte	0x03, 0x19
        /*009e*/ 	.short	0x0034


	//----- nvinfo : EIATTR_PARAM_CBANK
	.align		4
        /*00a0*/ 	.byte	0x04, 0x0a
        /*00a2*/ 	.short	(.L_57 - .L_56)
	.align		4
.L_56:
        /*00a4*/ 	.word	index@(.nv.constant0._ZN4jams26stochastic_rk4_cuda_kernelEPdS0_PKddddj)
        /*00a8*/ 	.short	0x0380
        /*00aa*/ 	.short	0x0034


	//----- nvinfo : EIATTR_SW_WAR
	.align		4
.L_57:
        /*00ac*/ 	.byte	0x04, 0x36
        /*00ae*/ 	.short	(.L_59 - .L_58)
.L_58:
        /*00b0*/ 	.word	0x00000008
.L_59:


//--------------------- .nv.callgraph             --------------------------
	.section	.nv.callgraph,"",@"SHT_CUDA_CALLGRAPH"
	.align	4
	.sectionentsize	8
	.align		4
        /*0000*/ 	.word	0x00000000
	.align		4
        /*0004*/ 	.word	0xffffffff
	.align		4
        /*0008*/ 	.word	0x00000000
	.align		4
        /*000c*/ 	.word	0xfffffffe
	.align		4
        /*0010*/ 	.word	0x00000000
	.align		4
        /*0014*/ 	.word	0xfffffffd
	.align		4
        /*0018*/ 	.word	0x00000000
	.align		4
        /*001c*/ 	.word	0xfffffffc


//--------------------- .text._ZN4jams34stochastic_combination_cuda_kernelEPdPKdS2_S2_dj --------------------------
	.section	.text._ZN4jams34stochastic_combination_cuda_kernelEPdPKdS2_S2_dj,"ax",@progbits
	.align	128
        .global         _ZN4jams34stochastic_combination_cuda_kernelEPdPKdS2_S2_dj
        .type           _ZN4jams34stochastic_combination_cuda_kernelEPdPKdS2_S2_dj,@function
        .size           _ZN4jams34stochastic_combination_cuda_kernelEPdPKdS2_S2_dj,(.L_x_17 - _ZN4jams34stochastic_combination_cuda_kernelEPdPKdS2_S2_dj)
        .other          _ZN4jams34stochastic_combination_cuda_kernelEPdPKdS2_S2_dj,@"STO_CUDA_ENTRY STV_DEFAULT"
_ZN4jams34stochastic_combination_cuda_kernelEPdPKdS2_S2_dj:
.text._ZN4jams34stochastic_combination_cuda_kernelEPdPKdS2_S2_dj:
[----:B------:R-:W-:Y:S01]  /*0000*/  LDC R1, c[0x0][0x37c] ;  /* 0x0000df00ff017b82 */ /* 0x000fe20000000800 */
[----:B------:R-:W0:Y:S07]  /*0010*/  S2R R0, SR_TID.X ;  /* 0x0000000000007919 */ /* 0x000e2e0000002100 */
[----:B------:R-:W0:Y:S01]  /*0020*/  S2UR UR4, SR_CTAID.X ;  /* 0x00000000000479c3 */ /* 0x000e220000002500 */
[----:B------:R-:W1:Y:S07]  /*0030*/  LDCU UR5, c[0x0][0x3a8] ;  /* 0x00007500ff0577ac */ /* 0x000e6e0008000800 */
[----:B------:R-:W0:Y:S02]  /*0040*/  LDC R15, c[0x0][0x360] ;  /* 0x0000d800ff0f7b82 */ /* 0x000e240000000800 */
[----:B0-----:R-:W-:-:S05]  /*0050*/  IMAD R15, R15, UR4, R0 ;  /* 0x000000040f0f7c24 */ /* 0x001fca000f8e0200 */
[----:B-1----:R-:W-:-:S13]  /*0060*/  ISETP.GE.U32.AND P0, PT, R15, UR5, PT ;  /* 0x000000050f007c0c */ /* 0x002fda000bf06070 */
[----:B------:R-:W-:Y:S05]  /*0070*/  @P0 EXIT ;  /* 0x000000000000094d */ /* 0x000fea0003800000 */
[----:B------:R-:W0:Y:S01]  /*0080*/  LDC.64 R8, c[0x0][0x390] ;  /* 0x0000e400ff087b82 */ /* 0x000e220000000a00 */
[----:B------:R-:W1:Y:S01]  /*0090*/  LDCU.64 UR4, c[0x0][0x358] ;  /* 0x00006b00ff0477ac */ /* 0x000e620008000a00 */
[----:B------:R-:W2:Y:S06]  /*00a0*/  LDCU.64 UR6, c[0x0][0x3a0] ;  /* 0x00007400ff0677ac */ /* 0x000eac0008000a00 */
[----:B------:R-:W3:Y:S08]  /*00b0*/  LDC.64 R2, c[0x0][0x398] ;  /* 0x0000e600ff027b82 */ /* 0x000ef00000000a00 */
[----:B------:R-:W4:Y:S01]  /*00c0*/  LDC.64 R6, c[0x0][0x388] ;  /* 0x0000e200ff067b82 */ /* 0x000f220000000a00 */
[----:B0-----:R-:W-:-:S07]  /*00d0*/  IMAD.WIDE R8, R15, 0x8, R8 ;  /* 0x000000080f087825 */ /* 0x001fce00078e0208 */
[----:B------:R-:W0:Y:S01]  /*00e0*/  LDC.64 R12, c[0x0][0x380] ;  /* 0x0000e000ff0c7b82 */ /* 0x000e220000000a00 */
[----:B-1----:R-:W5:Y:S01]  /*00f0*/  LDG.E.64 R8, desc[UR4][R8.64] ;  /* 0x0000000408087981 */ /* 0x002f62000c1e1b00 */
[----:B---3--:R-:W-:-:S06]  /*0100*/  IMAD.WIDE R2, R15, 0x8, R2 ;  /* 0x000000080f027825 */ /* 0x008fcc00078e0202 */
[----:B------:R-:W2:Y:S01]  /*0110*/  LDG.E.64 R2, desc[UR4][R2.64] ;  /* 0x0000000402027981 */ /* 0x000ea2000c1e1b00 */
[----:B----4-:R-:W-:-:S06]  /*0120*/  IMAD.WIDE R6, R15, 0x8, R6 ;  /* 0x000000080f067825 */ /* 0x010fcc00078e0206 */
[----:B------:R-:W3:Y:S01]  /*0130*/  LDG.E.64 R6, desc[UR4][R6.64] ;  /* 0x0000000406067981 */ /* 0x000ee2000c1e1b00 */
[----:B------:R-:W-:Y:S01]  /*0140*/  UMOV UR8, 0xd77318fc ;  /* 0xd77318fc00087882 */ /* 0x000fe20000000000 */
[----:B------:R-:W-:Y:S02]  /*0150*/  UMOV UR9, 0x3fd5f212 ;  /* 0x3fd5f21200097882 */ /* 0x000fe40000000000 */
[----:B-----5:R-:W-:Y:S01]  /*0160*/  DMUL R10, R8, UR8 ;  /* 0x00000008080a7c28 */ /* 0x020fe20008000000 */
[----:B------:R-:W-:Y:S01]  /*0170*/  UMOV UR8, 0xf1a9fbe7 ;  /* 0xf1a9fbe700087882 */ /* 0x000fe20000000000 */
[----:B------:R-:W-:Y:S01]  /*0180*/  UMOV UR9, 0x3ffd4dd2 ;  /* 0x3ffd4dd200097882 */ /* 0x000fe20000000000 */
[----:B--2---:R-:W-:-:S05]  /*0190*/  DMUL R4, R2, UR6 ;  /* 0x0000000602047c28 */ /* 0x004fca0008000000 */
[----:B---3--:R-:W-:Y:S01]  /*01a0*/  DFMA R10, R6, UR8, R10 ;  /* 0x00000008060a7c2b */ /* 0x008fe2000800000a */
[----:B0-----:R-:W-:-:S07]  /*01b0*/  IMAD.WIDE R8, R15, 0x8, R12 ;  /* 0x000000080f087825 */ /* 0x001fce00078e020c */
[----:B------:R-:W-:-:S07]  /*01c0*/  DMUL R4, R4, R10 ;  /* 0x0000000a04047228 */ /* 0x000fce0000000000 */
[----:B------:R-:W-:Y:S01]  /*01d0*/  STG.E.64 desc[UR4][R8.64], R4 ;  /* 0x0000000408007986 */ /* 0x000fe2000c101b04 */
[----:B------:R-:W-:Y:S05]  /*01e0*/  EXIT ;  /* 0x000000000000794d */ /* 0x000fea0003800000 */
.L_x_0:
[----:B------:R-:W-:-:S00]  /*01f0*/  BRA `(.L_x_0) ;  /* 0xfffffffc00fc7947 */ /* 0x000fc0000383ffff */
[----:B------:R-:W-:-:S00]  /*0200*/  NOP ;  /* 0x0000000000007918 */ /* 0x000fc00000000000 */
[----:B------:R-:W-:-:S00]  /*0210*/  NOP ;  /* 0x0000000000007918 */ /* 0x000fc00000000000 */
[----:B------:R-:W-:-:S00]  /*0220*/  NOP ;  /* 0x0000000000007918 */ /* 0x000fc00000000000 */
[----:B------:R-:W-:-:S00]  /*0230*/  NOP ;  /* 0x0000000000007918 */ /* 0x000fc00000000000 */
[----:B------:R-:W-:-:S00]  /*0240*/  NOP ;  /* 0x0000000000007918 */ /* 0x000fc00000000000 */
[----:B------:R-:W-:-:S00]  /*0250*/  NOP ;  /* 0x0000000000007918 */ /* 0x000fc00000000000 */
[----:B------:R-:W-:-:S00]  /*0260*/  NOP ;  /* 0x0000000000007918 */ /* 0x000fc00000000000 */
[----:B------:R-:W-:-:S00]  /*0270*/  NOP ;  /* 0x0000000000007918 */ /* 0x000fc00000000000 */
.L_x_17:


//--------------------- .text._ZN4jams26stochastic_rk4_cuda_kernelEPdS0_PKddddj --------------------------
	.section	.text._ZN4jams26stochastic_rk4_cuda_kernelEPdS0_PKddddj,"ax",@progbits
	.align	128
        .global         _ZN4jams26stochastic_rk4_cuda_kernelEPdS0_PKddddj
        .type           _ZN4jams26stochastic_rk4_cuda_kernelEPdS0_PKddddj,@function
        .size           _ZN4jams26stochastic_rk4_cuda_kernelEPdS0_PKddddj,(.L_x_16 - _ZN4jams26stochastic_rk4_cuda_kernelEPdS0_PKddddj)
        .other          _ZN4jams26stochastic_rk4_cuda_kernelEPdS0_PKddddj,@"STO_CUDA_ENTRY STV_DEFAULT"
_ZN4jams26stochastic_rk4_cuda_kernelEPdS0_PKddddj:
.text._ZN4jams26stochastic_rk4_cuda_kernelEPdS0_PKddddj:
        /* <DEDUP_REMOVED lines=9> */
[----:B------:R-:W-:Y:S01]  /*0090*/  IMAD.MOV.U32 R8, RZ, RZ, 0x0 ;  /* 0x00000000ff087424 */ /* 0x000fe200078e00ff */
[----:B------:R-:W1:Y:S01]  /*00a0*/  LDCU.64 UR6, c[0x0][0x358] ;  /* 0x00006b00ff0677ac */ /* 0x000e620008000a00 */
[----:B------:R-:W-:-:S05]  /*00b0*/  IMAD.MOV.U32 R9, RZ, RZ, 0x3fd80000 ;  /* 0x3fd80000ff097424 */ /* 0x000fca00078e00ff */
[----:B------:R-:W0:Y:S02]  /*00c0*/  LDC.64 R4, c[0x0][0x3a8] ;  /* 0x0000ea00ff047b82 */ /* 0x000e240000000a00 */
[----:B0-----:R-:W-:-:S06]  /*00d0*/  DMUL R2, R2, R4 ;  /* 0x0000000402027228 */ /* 0x001fcc0000000000 */
[----:B------:R-:W0:Y:S04]  /*00e0*/  MUFU.RSQ64H R5, R3 ;  /* 0x0000000300057308 */ /* 0x000e280000001c00 */
[----:B------:R-:W-:-:S05]  /*00f0*/  VIADD R4, R3, 0xfcb00000 ;  /* 0xfcb0000003047836 */ /* 0x000fca0000000000 */
[----:B------:R-:W-:Y:S01]  /*0100*/  ISETP.GE.U32.AND P0, PT, R4, 0x7ca00000, PT ;  /* 0x7ca000000400780c */ /* 0x000fe20003f06070 */
[----:B0-----:R-:W-:-:S08]  /*0110*/  DMUL R6, R4, R4 ;  /* 0x0000000404067228 */ /* 0x001fd00000000000 */
[----:B------:R-:W-:-:S08]  /*0120*/  DFMA R6, R2, -R6, 1 ;  /* 0x3ff000000206742b */ /* 0x000fd00000000806 */
[----:B------:R-:W-:Y:S02]  /*0130*/  DFMA R8, R6, R8, 0.5 ;  /* 0x3fe000000608742b */ /* 0x000fe40000000008 */
[----:B------:R-:W-:-:S08]  /*0140*/  DMUL R6, R4, R6 ;  /* 0x0000000604067228 */ /* 0x000fd00000000000 */
[----:B------:R-:W-:-:S08]  /*0150*/  DFMA R6, R8, R6, R4 ;  /* 0x000000060806722b */ /* 0x000fd00000000004 */
[----:B------:R-:W-:Y:S02]  /*0160*/  DMUL R10, R2, R6 ;  /* 0x00000006020a7228 */ /* 0x000fe40000000000 */
[----:B------:R-:W-:Y:S02]  /*0170*/  VIADD R15, R7, 0xfff00000 ;  /* 0xfff00000070f7836 */ /* 0x000fe40000000000 */
[----:B------:R-:W-:-:S04]  /*0180*/  IMAD.MOV.U32 R14, RZ, RZ, R6 ;  /* 0x000000ffff0e7224 */ /* 0x000fc800078e0006 */
[----:B------:R-:W-:-:S08]  /*0190*/  DFMA R12, R10, -R10, R2 ;  /* 0x8000000a0a0c722b */ /* 0x000fd00000000002 */
[----:B------:R-:W-:Y:S01]  /*01a0*/  DFMA R8, R12, R14, R10 ;  /* 0x0000000e0c08722b */ /* 0x000fe2000000000a */
[----:B-1----:R-:W-:Y:S10]  /*01b0*/  @!P0 BRA `(.L_x_1) ;  /* 0x0000000000088947 */ /* 0x002ff40003800000 */
[----:B------:R-:W-:-:S07]  /*01c0*/  MOV R0, 0x1e0 ;  /* 0x000001e000007802 */ /* 0x000fce0000000f00 */
[----:B------:R-:W-:Y:S05]  /*01d0*/  CALL.REL.NOINC `($__internal_1_$__cuda_sm20_dsqrt_rn_f64_mediumpath_v1) ;  /* 0x0000000c00687944 */ /* 0x000fea0003c00000 */
.L_x_1:
[----:B------:R-:W0:Y:S01]  /*01e0*/  LDC.64 R6, c[0x0][0x390] ;  /* 0x0000e400ff067b82 */ /* 0x000e220000000a00 */
[----:B------:R-:W-:-:S07]  /*01f0*/  IMAD.SHL.U32 R3, R18, 0x2, RZ ;  /* 0x0000000212037824 */ /* 0x000fce00078e00ff */
[----:B------:R-:W1:Y:S01]  /*0200*/  LDC.64 R14, c[0x0][0x380] ;  /* 0x0000e000ff0e7b82 */ /* 0x000e620000000a00 */
[----:B------:R-:W-:Y:S01]  /*0210*/  UMOV UR4, 0xe4ebc605 ;  /* 0xe4ebc60500047882 */ /* 0x000fe20000000000 */
[----:B------:R-:W-:-:S06]  /*0220*/  UMOV UR5, 0x3fc52d6e ;  /* 0x3fc52d6e00057882 */ /* 0x000fcc0000000000 */
[----:B------:R-:W2:Y:S01]  /*0230*/  LDC.64 R24, c[0x0][0x398] ;  /* 0x0000e600ff187b82 */ /* 0x000ea20000000a00 */
[----:B0-----:R-:W-:-:S07]  /*0240*/  IMAD.WIDE R6, R3, 0x8, R6 ;  /* 0x0000000803067825 */ /* 0x001fce00078e0206 */
[----:B------:R-:W0:Y:S01]  /*0250*/  LDC.64 R4, c[0x0][0x3a0] ;  /* 0x0000e800ff047b82 */ /* 0x000e220000000a00 */
[----:B------:R-:W3:Y:S07]  /*0260*/  LDG.E.64 R10, desc[UR6][R6.64+0x8] ;  /* 0x00000806060a7981 */ /* 0x000eee000c1e1b00 */
[----:B------:R-:W4:Y:S01]  /*0270*/  LDC.64 R2, c[0x0][0x388] ;  /* 0x0000e200ff027b82 */ /* 0x000f220000000a00 */
[----:B------:R2:W5:Y:S01]  /*0280*/  LDG.E.64 R12, desc[UR6][R6.64] ;  /* 0x00000006060c7981 */ /* 0x000562000c1e1b00 */
[----:B-1----:R-:W-:-:S05]  /*0290*/  IMAD.WIDE R14, R18, 0x8, R14 ;  /* 0x00000008120e7825 */ /* 0x002fca00078e020e */
[----:B------:R-:W5:Y:S01]  /*02a0*/  LDG.E.64 R16, desc[UR6][R14.64] ;  /* 0x000000060e107981 */ /* 0x000f62000c1e1b00 */
[----:B----4-:R-:W-:Y:S02]  /*02b0*/  IMAD.WIDE R18, R18, 0x8, R2 ;  /* 0x0000000812127825 */ /* 0x010fe400078e0202 */
[----:B------:R-:W1:Y:S03]  /*02c0*/  LDC.64 R2, c[0x0][0x3a8] ;  /* 0x0000ea00ff027b82 */ /* 0x000e660000000a00 */
[----:B------:R-:W4:Y:S01]  /*02d0*/  LDG.E.64 R20, desc[UR6][R18.64] ;  /* 0x0000000612147981 */ /* 0x000f22000c1e1b00 */
[----:B--2---:R-:W-:Y:S01]  /*02e0*/  DMUL R6, R24, -R24 ;  /* 0x8000001818067228 */ /* 0x004fe20000000000 */
[----:B------:R-:W-:Y:S01]  /*02f0*/  UMOV UR8, 0xfb2c9275 ;  /* 0xfb2c927500087882 */ /* 0x000fe20000000000 */
[----:B------:R-:W-:Y:S01]  /*0300*/  UMOV UR9, 0x3fcf140b ;  /* 0x3fcf140b00097882 */ /* 0x000fe20000000000 */
[----:B------:R-:W2:Y:S01]  /*0310*/  MUFU.RCP64H R37, 6 ;  /* 0x4018000000257908 */ /* 0x000ea20000001800 */
[----:B------:R-:W-:Y:S01]  /*0320*/  IMAD.MOV.U32 R36, RZ, RZ, 0x1 ;  /* 0x00000001ff247424 */ /* 0x000fe200078e00ff */
[----:B------:R-:W-:Y:S01]  /*0330*/  BSSY.RECONVERGENT B0, `(.L_x_2) ;  /* 0x0000040000007945 */ /* 0x000fe20003800200 */
[----:B-1----:R-:W-:-:S02]  /*0340*/  DMUL R28, R2, 0.5 ;  /* 0x3fe00000021c7828 */ /* 0x002fc40000000000 */
[C---:B---3--:R-:W-:Y:S01]  /*0350*/  DMUL R22, R10.reuse, UR4 ;  /* 0x000000040a167c28 */ /* 0x048fe20008000000 */
[----:B------:R-:W-:Y:S01]  /*0360*/  UMOV UR4, 0xa2c8198e ;  /* 0xa2c8198e00047882 */ /* 0x000fe20000000000 */
[----:B------:R-:W-:Y:S01]  /*0370*/  UMOV UR5, 0x3fe13cd3 ;  /* 0x3fe13cd300057882 */ /* 0x000fe20000000000 */
[----:B------:R-:W-:-:S05]  /*0380*/  DMUL R24, R10, -UR8 ;  /* 0x800000080a187c28 */ /* 0x000fca0008000000 */
[----:B-----5:R-:W-:-:S03]  /*0390*/  DFMA R22, R12, UR4, R22 ;  /* 0x000000040c167c2b */ /* 0x020fc60008000016 */
[----:B------:R-:W-:Y:S01]  /*03a0*/  DFMA R26, R12, UR4, R24 ;  /* 0x000000040c1a7c2b */ /* 0x000fe20008000018 */
[----:B------:R-:W-:Y:S01]  /*03b0*/  UMOV UR4, 0x74df99c8 ;  /* 0x74df99c800047882 */ /* 0x000fe20000000000 */
[----:B------:R-:W-:Y:S02]  /*03c0*/  UMOV UR5, 0x3fcb0cb1 ;  /* 0x3fcb0cb100057882 */ /* 0x000fe40000000000 */
[----:B------:R-:W-:Y:S01]  /*03d0*/  DMUL R34, R10, UR4 ;  /* 0x000000040a227c28 */ /* 0x000fe20008000000 */
[----:B------:R-:W-:Y:S01]  /*03e0*/  UMOV UR4, 0xa2c8198e ;  /* 0xa2c8198e00047882 */ /* 0x000fe20000000000 */
[----:B------:R-:W-:Y:S01]  /*03f0*/  DFMA R22, R22, R8, R16 ;  /* 0x000000081616722b */ /* 0x000fe20000000010 */
[----:B------:R-:W-:-:S05]  /*0400*/  UMOV UR5, 0x3fe93cd3 ;  /* 0x3fe93cd300057882 */ /* 0x000fca0000000000 */
[----:B------:R-:W-:Y:S01]  /*0410*/  DFMA R34, R12, UR4, R34 ;  /* 0x000000040c227c2b */ /* 0x000fe20008000022 */
[----:B------:R-:W-:Y:S01]  /*0420*/  UMOV UR4, 0xdc9d78c1 ;  /* 0xdc9d78c100047882 */ /* 0x000fe20000000000 */
[----:B0-----:R-:W-:Y:S01]  /*0430*/  DMUL R30, R22, R4 ;  /* 0x00000004161e7228 */ /* 0x001fe20000000000 */
[----:B------:R-:W-:Y:S02]  /*0440*/  UMOV UR5, 0x3ff2a5ad ;  /* 0x3ff2a5ad00057882 */ /* 0x000fe40000000000 */
[----:B------:R-:W-:Y:S01]  /*0450*/  DMUL R38, R10, UR4 ;  /* 0x000000040a267c28 */ /* 0x000fe20008000000 */
[----:B------:R-:W-:Y:S01]  /*0460*/  UMOV UR4, 0xd1640cc7 ;  /* 0xd1640cc700047882 */ /* 0x000fe20000000000 */
[----:B------:R-:W-:-:S03]  /*0470*/  UMOV UR5, 0x3ff89e69 ;  /* 0x3ff89e6900057882 */ /* 0x000fc60000000000 */
[----:B----4-:R-:W-:Y:S02]  /*0480*/  DFMA R30, R20, R6, -R30 ;  /* 0x00000006141e722b */ /* 0x010fe4000000081e */
[-C--:B------:R-:W-:Y:S02]  /*0490*/  DFMA R32, R22, R28.reuse, R20 ;  /* 0x0000001c1620722b */ /* 0x080fe40000000014 */
[----:B------:R-:W-:Y:S01]  /*04a0*/  DFMA R40, R12, UR4, R38 ;  /* 0x000000040c287c2b */ /* 0x000fe20008000026 */
[----:B------:R-:W-:Y:S01]  /*04b0*/  UMOV UR4, URZ ;  /* 0x000000ff00047c82 */ /* 0x000fe20008000000 */
[----:B------:R-:W-:Y:S01]  /*04c0*/  IMAD.MOV.U32 R38, RZ, RZ, 0x0 ;  /* 0x00000000ff267424 */ /* 0x000fe200078e00ff */
[----:B------:R-:W-:Y:S01]  /*04d0*/  MOV R39, 0x40180000 ;  /* 0x4018000000277802 */ /* 0x000fe20000000f00 */
[----:B------:R-:W-:-:S08]  /*04e0*/  DFMA R24, R30, R28, R16 ;  /* 0x0000001c1e18722b */ /* 0x000fd00000000010 */
[----:B------:R-:W-:-:S08]  /*04f0*/  DFMA R24, R26, R8, R24 ;  /* 0x000000081a18722b */ /* 0x000fd00000000018 */
[----:B------:R-:W-:-:S08]  /*0500*/  DMUL R26, R24, R4 ;  /* 0x00000004181a7228 */ /* 0x000fd00000000000 */
[----:B------:R-:W-:-:S08]  /*0510*/  DFMA R32, R6, R32, -R26 ;  /* 0x000000200620722b */ /* 0x000fd0000000081a */
[----:B------:R-:W-:Y:S02]  /*0520*/  DFMA R26, R28, R32, R16 ;  /* 0x000000201c1a722b */ /* 0x000fe40000000010 */
[----:B------:R-:W-:-:S06]  /*0530*/  DFMA R30, R32, 2, R30 ;  /* 0x40000000201e782b */ /* 0x000fcc000000001e */
[----:B------:R-:W-:Y:S02]  /*0540*/  DFMA R26, R34, R8, R26 ;  /* 0x00000008221a722b */ /* 0x000fe4000000001a */
[----:B------:R-:W-:-:S06]  /*0550*/  DFMA R34, R28, R24, R20 ;  /* 0x000000181c22722b */ /* 0x000fcc0000000014 */
[----:B------:R-:W-:-:S08]  /*0560*/  DMUL R28, R26, R4 ;  /* 0x000000041a1c7228 */ /* 0x000fd00000000000 */
[----:B------:R-:W-:-:S08]  /*0570*/  DFMA R34, R6, R34, -R28 ;  /* 0x000000220622722b */ /* 0x000fd0000000081c */
[C---:B------:R-:W-:Y:S02]  /*0580*/  DFMA R28, R34.reuse, R2, R16 ;  /* 0x00000002221c722b */ /* 0x040fe40000000010 */
[----:B------:R-:W-:-:S06]  /*0590*/  DFMA R30, R34, 2, R30 ;  /* 0x40000000221e782b */ /* 0x000fcc000000001e */
[----:B------:R-:W-:Y:S02]  /*05a0*/  DFMA R28, R40, R8, R28 ;  /* 0x00000008281c722b */ /* 0x000fe4000000001c */
[----:B--2---:R-:W-:-:S06]  /*05b0*/  DFMA R40, R36, -R38, 1 ;  /* 0x3ff000002428742b */ /* 0x004fcc0000000826 */
[----:B------:R-:W-:Y:S02]  /*05c0*/  DMUL R32, R28, R4 ;  /* 0x000000041c207228 */ /* 0x000fe40000000000 */
[----:B------:R-:W-:Y:S02]  /*05d0*/  DFMA R40, R40, R40, R40 ;  /* 0x000000282828722b */ /* 0x000fe40000000028 */
[----:B------:R-:W-:-:S06]  /*05e0*/  DFMA R4, R26, R2, R20 ;  /* 0x000000021a04722b */ /* 0x000fcc0000000014 */
[----:B------:R-:W-:Y:S02]  /*05f0*/  DFMA R36, R36, R40, R36 ;  /* 0x000000282424722b */ /* 0x000fe40000000024 */
[----:B------:R-:W-:-:S06]  /*0600*/  DFMA R4, R6, R4, -R32 ;  /* 0x000000040604722b */ /* 0x000fcc0000000820 */
[----:B------:R-:W-:Y:S02]  /*0610*/  DFMA R38, R36, -R38, 1 ;  /* 0x3ff000002426742b */ /* 0x000fe40000000826 */
[----:B------:R-:W-:-:S06]  /*0620*/  DADD R4, R4, R30 ;  /* 0x0000000004047229 */ /* 0x000fcc000000001e */
[----:B------:R-:W-:Y:S02]  /*0630*/  DFMA R38, R36, R38, R36 ;  /* 0x000000262426722b */ /* 0x000fe40000000024 */
[----:B------:R-:W-:-:S08]  /*0640*/  DMUL R6, R4, R2 ;  /* 0x0000000204067228 */ /* 0x000fd00000000000 */
[----:B------:R-:W-:Y:S02]  /*0650*/  DMUL R4, R6, R38 ;  /* 0x0000002606047228 */ /* 0x000fe40000000000 */
[----:B------:R-:W-:-:S06]  /*0660*/  FSETP.GEU.AND P1, PT, |R7|, 6.5827683646048100446e-37, PT ;  /* 0x036000000700780b */ /* 0x000fcc0003f2e200 */
[----:B------:R-:W-:-:S08]  /*0670*/  DFMA R2, R4, -6, R6 ;  /* 0xc01800000402782b */ /* 0x000fd00000000006 */
[----:B------:R-:W-:Y:S01]  /*0680*/  DFMA R4, R38, R2, R4 ;  /* 0x000000022604722b */ /* 0x000fe20000000004 */
[----:B------:R-:W-:-:S09]  /*0690*/  IMAD.MOV.U32 R3, RZ, RZ, 0x40180000 ;  /* 0x40180000ff037424 */ /* 0x000fd200078e00ff */
[----:B------:R-:W-:-:S05]  /*06a0*/  FFMA R0, RZ, 2.375, R5 ;  /* 0x40180000ff007823 */ /* 0x000fca0000000005 */
[----:B------:R-:W-:-:S13]  /*06b0*/  FSETP.GT.AND P0, PT, |R0|, 1.469367938527859385e-39, PT ;  /* 0x001000000000780b */ /* 0x000fda0003f04200 */
[----:B------:R-:W-:Y:S05]  /*06c0*/  @P0 BRA P1, `(.L_x_3) ;  /* 0x0000000000180947 */ /* 0x000fea0000800000 */
[----:B------:R-:W-:Y:S01]  /*06d0*/  IMAD.MOV.U32 R34, RZ, RZ, R6 ;  /* 0x000000ffff227224 */ /* 0x000fe200078e0006 */
[----:B------:R-:W-:Y:S01]  /*06e0*/  MOV R0, 0x710 ;  /* 0x0000071000007802 */ /* 0x000fe20000000f00 */
[----:B------:R-:W-:-:S07]  /*06f0*/  IMAD.MOV.U32 R35, RZ, RZ, R7 ;  /* 0x000000ffff237224 */ /* 0x000fce00078e0007 */
[----:B------:R-:W-:Y:S05]  /*0700*/  CALL.REL.NOINC `($__internal_0_$__cuda_sm20_div_rn_f64_full) ;  /* 0x00000000009c7944 */ /* 0x000fea0003c00000 */
[----:B------:R-:W-:Y:S02]  /*0710*/  IMAD.MOV.U32 R4, RZ, RZ, R2 ;  /* 0x000000ffff047224 */ /* 0x000fe400078e0002 */
[----:B------:R-:W-:-:S07]  /*0720*/  IMAD.MOV.U32 R5, RZ, RZ, R7 ;  /* 0x000000ffff057224 */ /* 0x000fce00078e0007 */
.L_x_3:
[----:B------:R-:W-:Y:S05]  /*0730*/  BSYNC.RECONVERGENT B0 ;  /* 0x0000000000007941 */ /* 0x000fea0003800200 */
.L_x_2:
[----:B------:R-:W0:Y:S01]  /*0740*/  MUFU.RCP64H R7, 6 ;  /* 0x4018000000077908 */ /* 0x000e220000001800 */
[----:B------:R-:W-:Y:S01]  /*0750*/  MOV R30, 0x0 ;  /* 0x00000000001e7802 */ /* 0x000fe20000000f00 */
[----:B------:R-:W-:Y:S01]  /*0760*/  IMAD.MOV.U32 R31, RZ, RZ, 0x40180000 ;  /* 0x40180000ff1f7424 */ /* 0x000fe200078e00ff */
[----:B------:R-:W-:Y:S01]  /*0770*/  DFMA R22, R24, 2, R22 ;  /* 0x400000001816782b */ /* 0x000fe20000000016 */
[----:B------:R-:W-:Y:S01]  /*0780*/  IMAD.MOV.U32 R6, RZ, RZ, 0x1 ;  /* 0x00000001ff067424 */ /* 0x000fe200078e00ff */
[----:B------:R-:W1:Y:S01]  /*0790*/  LDCU.64 UR8, c[0x0][0x3a8] ;  /* 0x00007500ff0877ac */ /* 0x000e620008000a00 */
[----:B------:R-:W-:Y:S01]  /*07a0*/  DADD R4, R16, R4 ;  /* 0x0000000010047229 */ /* 0x000fe20000000004 */
[----:B------:R-:W-:Y:S01]  /*07b0*/  BSSY.RECONVERGENT B0, `(.L_x_4) ;  /* 0x0000019000007945 */ /* 0x000fe20003800200 */
[----:B------:R-:W-:-:S03]  /*07c0*/  DADD R10, R12, R10 ;  /* 0x000000000c0a7229 */ /* 0x000fc6000000000a */
[----:B------:R-:W-:-:S05]  /*07d0*/  DFMA R22, R26, 2, R22 ;  /* 0x400000001a16782b */ /* 0x000fca0000000016 */
[----:B------:R-:W-:Y:S02]  /*07e0*/  DFMA R10, R10, R8, R4 ;  /* 0x000000080a0a722b */ /* 0x000fe40000000004 */
[----:B0-----:R-:W-:Y:S02]  /*07f0*/  DFMA R32, R6, -R30, 1 ;  /* 0x3ff000000620742b */ /* 0x001fe4000000081e */
[----:B------:R-:W-:-:S03]  /*0800*/  DADD R22, R28, R22 ;  /* 0x000000001c167229 */ /* 0x000fc60000000016 */
[----:B------:R0:W-:Y:S03]  /*0810*/  STG.E.64 desc[UR6][R14.64], R10 ;  /* 0x0000000a0e007986 */ /* 0x0001e6000c101b06 */
[----:B------:R-:W-:Y:S02]  /*0820*/  DFMA R32, R32, R32, R32 ;  /* 0x000000202020722b */ /* 0x000fe40000000020 */
[----:B-1----:R-:W-:-:S06]  /*0830*/  DMUL R22, R22, UR8 ;  /* 0x0000000816167c28 */ /* 0x002fcc0008000000 */
[----:B------:R-:W-:-:S04]  /*0840*/  DFMA R32, R6, R32, R6 ;  /* 0x000000200620722b */ /* 0x000fc80000000006 */
[----:B------:R-:W-:-:S04]  /*0850*/  FSETP.GEU.AND P1, PT, |R23|, 6.5827683646048100446e-37, PT ;  /* 0x036000001700780b */ /* 0x000fc80003f2e200 */
[----:B------:R-:W-:-:S08]  /*0860*/  DFMA R30, R32, -R30, 1 ;  /* 0x3ff00000201e742b */ /* 0x000fd0000000081e */
[----:B------:R-:W-:-:S08]  /*0870*/  DFMA R30, R32, R30, R32 ;  /* 0x0000001e201e722b */ /* 0x000fd00000000020 */
[----:B------:R-:W-:-:S08]  /*0880*/  DMUL R6, R30, R22 ;  /* 0x000000161e067228 */ /* 0x000fd00000000000 */
[----:B------:R-:W-:-:S08]  /*0890*/  DFMA R12, R6, -6, R22 ;  /* 0xc0180000060c782b */ /* 0x000fd00000000016 */
[----:B------:R-:W-:-:S10]  /*08a0*/  DFMA R4, R30, R12, R6 ;  /* 0x0000000c1e04722b */ /* 0x000fd40000000006 */
[----:B------:R-:W-:-:S05]  /*08b0*/  FFMA R0, RZ, 2.375, R5 ;  /* 0x40180000ff007823 */ /* 0x000fca0000000005 */
[----:B------:R-:W-:-:S13]  /*08c0*/  FSETP.GT.AND P0, PT, |R0|, 1.469367938527859385e-39, PT ;  /* 0x001000000000780b */ /* 0x000fda0003f04200 */
[----:B0-----:R-:W-:Y:S05]  /*08d0*/  @P0 BRA P1, `(.L_x_5) ;  /* 0x0000000000180947 */ /* 0x001fea0000800000 */
[----:B------:R-:W-:Y:S01]  /*08e0*/  IMAD.MOV.U32 R34, RZ, RZ, R22 ;  /* 0x000000ffff227224 */ /* 0x000fe200078e0016 */
[----:B------:R-:W-:Y:S01]  /*08f0*/  MOV R0, 0x920 ;  /* 0x0000092000007802 */ /* 0x000fe20000000f00 */
[----:B------:R-:W-:-:S07]  /*0900*/  IMAD.MOV.U32 R35, RZ, RZ, R23 ;  /* 0x000000ffff237224 */ /* 0x000fce00078e0017 */
[----:B------:R-:W-:Y:S05]  /*0910*/  CALL.REL.NOINC `($__internal_0_$__cuda_sm20_div_rn_f64_full) ;  /* 0x0000000000187944 */ /* 0x000fea0003c00000 */
[----:B------:R-:W-:Y:S02]  /*0920*/  IMAD.MOV.U32 R4, RZ, RZ, R2 ;  /* 0x000000ffff047224 */ /* 0x000fe400078e0002 */
[----:B------:R-:W-:-:S07]  /*0930*/  IMAD.MOV.U32 R5, RZ, RZ, R7 ;  /* 0x000000ffff057224 */ /* 0x000fce00078e0007 */
.L_x_5:
[----:B------:R-:W-:Y:S05]  /*0940*/  BSYNC.RECONVERGENT B0 ;  /* 0x0000000000007941 */ /* 0x000fea0003800200 */
.L_x_4:
[----:B------:R-:W-:-:S07]  /*0950*/  DADD R4, R20, R4 ;  /* 0x0000000014047229 */ /* 0x000fce0000000004 */
[----:B------:R-:W-:Y:S01]  /*0960*/  STG.E.64 desc[UR6][R18.64], R4 ;  /* 0x0000000412007986 */ /* 0x000fe2000c101b06 */
[----:B------:R-:W-:Y:S05]  /*0970*/  EXIT ;  /* 0x000000000000794d */ /* 0x000fea0003800000 */
        .weak           $__internal_0_$__cuda_sm20_div_rn_f64_full
        .type           $__internal_0_$__cuda_sm20_div_rn_f64_full,@function
        .size           $__internal_0_$__cuda_sm20_div_rn_f64_full,($__internal_1_$__cuda_sm20_dsqrt_rn_f64_mediumpath_v1 - $__internal_0_$__cuda_sm20_div_rn_f64_full)
$__internal_0_$__cuda_sm20_div_rn_f64_full:
[C---:B------:R-:W-:Y:S01]  /*0980*/  FSETP.GEU.AND P0, PT, |R3|.reuse, 1.469367938527859385e-39, PT ;  /* 0x001000000300780b */ /* 0x040fe20003f0e200 */
[----:B------:R-:W-:Y:S01]  /*0990*/  IMAD.U32 R32, RZ, RZ, UR4 ;  /* 0x00000004ff207e24 */ /* 0x000fe2000f8e00ff */
[----:B------:R-:W-:Y:S01]  /*09a0*/  LOP3.LUT R2, R3, 0x800fffff, RZ, 0xc0, !PT ;  /* 0x800fffff03027812 */ /* 0x000fe200078ec0ff */
[----:B------:R-:W-:Y:S01]  /*09b0*/  IMAD.MOV.U32 R33, RZ, RZ, R3 ;  /* 0x000000ffff217224 */ /* 0x000fe200078e0003 */
[----:B------:R-:W-:Y:S01]  /*09c0*/  MOV R30, UR4 ;  /* 0x00000004001e7c02 */ /* 0x000fe20008000f00 */
[----:B------:R-:W-:Y:S01]  /*09d0*/  IMAD.MOV.U32 R36, RZ, RZ, 0x1 ;  /* 0x00000001ff247424 */ /* 0x000fe200078e00ff */
[----:B------:R-:W-:Y:S01]  /*09e0*/  LOP3.LUT R31, R2, 0x3ff00000, RZ, 0xfc, !PT ;  /* 0x3ff00000021f7812 */ /* 0x000fe200078efcff */
[----:B------:R-:W-:Y:S01]  /*09f0*/  BSSY.RECONVERGENT B1, `(.L_x_6) ;  /* 0x0000053000017945 */ /* 0x000fe20003800200 */
[C---:B------:R-:W-:Y:S02]  /*0a00*/  FSETP.GEU.AND P2, PT, |R35|.reuse, 1.469367938527859385e-39, PT ;  /* 0x001000002300780b */ /* 0x040fe40003f4e200 */
[----:B------:R-:W-:-:S03]  /*0a10*/  LOP3.LUT R2, R35, 0x7ff00000, RZ, 0xc0, !PT ;  /* 0x7ff0000023027812 */ /* 0x000fc600078ec0ff */
[----:B------:R-:W-:-:S06]  /*0a20*/  @!P0 DMUL R30, R32, 8.98846567431157953865e+307 ;  /* 0x7fe00000201e8828 */ /* 0x000fcc0000000000 */
[----:B------:R-:W0:Y:S02]  /*0a30*/  MUFU.RCP64H R37, R31 ;  /* 0x0000001f00257308 */ /* 0x000e240000001800 */
[----:B------:R-:W-:-:S04]  /*0a40*/  @!P2 LOP3.LUT R39, R33, 0x7ff00000, RZ, 0xc0, !PT ;  /* 0x7ff000002127a812 */ /* 0x000fc800078ec0ff */
[----:B------:R-:W-:Y:S01]  /*0a50*/  @!P2 ISETP.GE.U32.AND P3, PT, R2, R39, PT ;  /* 0x000000270200a20c */ /* 0x000fe20003f66070 */
[----:B0-----:R-:W-:-:S08]  /*0a60*/  DFMA R4, R36, -R30, 1 ;  /* 0x3ff000002404742b */ /* 0x001fd0000000081e */
[----:B------:R-:W-:Y:S01]  /*0a70*/  DFMA R6, R4, R4, R4 ;  /* 0x000000040406722b */ /* 0x000fe20000000004 */
[----:B------:R-:W-:Y:S01]  /*0a80*/  IMAD.MOV.U32 R4, RZ, RZ, 0x1ca00000 ;  /* 0x1ca00000ff047424 */ /* 0x000fe200078e00ff */
[----:B------:R-:W-:-:S04]  /*0a90*/  LOP3.LUT R5, R3, 0x7ff00000, RZ, 0xc0, !PT ;  /* 0x7ff0000003057812 */ /* 0x000fc800078ec0ff */
[----:B------:R-:W-:Y:S02]  /*0aa0*/  @!P2 SEL R39, R4, 0x63400000, !P3 ;  /* 0x634000000427a807 */ /* 0x000fe40005800000 */
[----:B------:R-:W-:Y:S01]  /*0ab0*/  DFMA R36, R36, R6, R36 ;  /* 0x000000062424722b */ /* 0x000fe20000000024 */
[----:B------:R-:W-:Y:S01]  /*0ac0*/  ISETP.GE.U32.AND P1, PT, R2, R5, PT ;  /* 0x000000050200720c */ /* 0x000fe20003f26070 */
[----:B------:R-:W-:Y:S01]  /*0ad0*/  IMAD.MOV.U32 R6, RZ, RZ, R34 ;  /* 0x000000ffff067224 */ /* 0x000fe200078e0022 */
[--C-:B------:R-:W-:Y:S02]  /*0ae0*/  @!P2 LOP3.LUT R40, R39, 0x80000000, R35.reuse, 0xf8, !PT ;  /* 0x800000002728a812 */ /* 0x100fe400078ef823 */
[----:B------:R-:W-:Y:S02]  /*0af0*/  SEL R7, R4, 0x63400000, !P1 ;  /* 0x6340000004077807 */ /* 0x000fe40004800000 */
[----:B------:R-:W-:Y:S01]  /*0b00*/  @!P2 LOP3.LUT R41, R40, 0x100000, RZ, 0xfc, !PT ;  /* 0x001000002829a812 */ /* 0x000fe200078efcff */
[----:B------:R-:W-:Y:S01]  /*0b10*/  DFMA R38, R36, -R30, 1 ;  /* 0x3ff000002426742b */ /* 0x000fe2000000081e */
[----:B------:R-:W-:Y:S01]  /*0b20*/  LOP3.LUT R7, R7, 0x800fffff, R35, 0xf8, !PT ;  /* 0x800fffff07077812 */ /* 0x000fe200078ef823 */
[----:B------:R-:W-:-:S06]  /*0b30*/  @!P2 IMAD.MOV.U32 R40, RZ, RZ, RZ ;  /* 0x000000ffff28a224 */ /* 0x000fcc00078e00ff */
[----:B------:R-:W-:Y:S02]  /*0b40*/  @!P2 DFMA R6, R6, 2, -R40 ;  /* 0x400000000606a82b */ /* 0x000fe40000000828 */
[----:B------:R-:W-:-:S08]  /*0b50*/  DFMA R36, R36, R38, R36 ;  /* 0x000000262424722b */ /* 0x000fd00000000024 */
[----:B------:R-:W-:-:S08]  /*0b60*/  DMUL R38, R36, R6 ;  /* 0x0000000624267228 */ /* 0x000fd00000000000 */
[----:B------:R-:W-:-:S08]  /*0b70*/  DFMA R40, R38, -R30, R6 ;  /* 0x8000001e2628722b */ /* 0x000fd00000000006 */
[----:B------:R-:W-:Y:S01]  /*0b80*/  DFMA R40, R36, R40, R38 ;  /* 0x000000282428722b */ /* 0x000fe20000000026 */
[----:B------:R-:W-:Y:S01]  /*0b90*/  MOV R37, R2 ;  /* 0x0000000200257202 */ /* 0x000fe20000000f00 */
[----:B------:R-:W-:Y:S01]  /*0ba0*/  IMAD.MOV.U32 R36, RZ, RZ, R5 ;  /* 0x000000ffff247224 */ /* 0x000fe200078e0005 */
[----:B------:R-:W-:Y:S02]  /*0bb0*/  @!P2 LOP3.LUT R37, R7, 0x7ff00000, RZ, 0xc0, !PT ;  /* 0x7ff000000725a812 */ /* 0x000fe400078ec0ff */
[----:B------:R-:W-:-:S03]  /*0bc0*/  @!P0 LOP3.LUT R36, R31, 0x7ff00000, RZ, 0xc0, !PT ;  /* 0x7ff000001f248812 */ /* 0x000fc600078ec0ff */
[----:B------:R-:W-:Y:S02]  /*0bd0*/  VIADD R5, R37, 0xffffffff ;  /* 0xffffffff25057836 */ /* 0x000fe40000000000 */
[----:B------:R-:W-:-:S03]  /*0be0*/  VIADD R38, R36, 0xffffffff ;  /* 0xffffffff24267836 */ /* 0x000fc60000000000 */
[----:B------:R-:W-:-:S04]  /*0bf0*/  ISETP.GT.U32.AND P0, PT, R5, 0x7feffffe, PT ;  /* 0x7feffffe0500780c */ /* 0x000fc80003f04070 */
[----:B------:R-:W-:-:S13]  /*0c00*/  ISETP.GT.U32.OR P0, PT, R38, 0x7feffffe, P0 ;  /* 0x7feffffe2600780c */ /* 0x000fda0000704470 */
[----:B------:R-:W-:Y:S05]  /*0c10*/  @P0 BRA `(.L_x_7) ;  /* 0x00000000006c0947 */ /* 0x000fea0003800000 */
[----:B------:R-:W-:Y:S01]  /*0c20*/  LOP3.LUT R35, R33, 0x7ff00000, RZ, 0xc0, !PT ;  /* 0x7ff0000021237812 */ /* 0x000fe200078ec0ff */
[----:B------:R-:W-:-:S03]  /*0c30*/  IMAD.MOV.U32 R34, RZ, RZ, RZ ;  /* 0x000000ffff227224 */ /* 0x000fc600078e00ff */
[CC--:B------:R-:W-:Y:S02]  /*0c40*/  VIADDMNMX R5, R2.reuse, -R35.reuse, 0xb9600000, !PT ;  /* 0xb960000002057446 */ /* 0x0c0fe40007800923 */
[----:B------:R-:W-:Y:S02]  /*0c50*/  ISETP.GE.U32.AND P0, PT, R2, R35, PT ;  /* 0x000000230200720c */ /* 0x000fe40003f06070 */
[----:B------:R-:W-:Y:S02]  /*0c60*/  VIMNMX R2, PT, PT, R5, 0x46a00000, PT ;  /* 0x46a0000005027848 */ /* 0x000fe40003fe0100 */
[----:B------:R-:W-:-:S05]  /*0c70*/  SEL R5, R4, 0x63400000, !P0 ;  /* 0x6340000004057807 */ /* 0x000fca0004000000 */
[----:B------:R-:W-:-:S04]  /*0c80*/  IMAD.IADD R2, R2, 0x1, -R5 ;  /* 0x0000000102027824 */ /* 0x000fc800078e0a05 */
[----:B------:R-:W-:-:S06]  /*0c90*/  VIADD R35, R2, 0x7fe00000 ;  /* 0x7fe0000002237836 */ /* 0x000fcc0000000000 */
[----:B------:R-:W-:-:S10]  /*0ca0*/  DMUL R4, R40, R34 ;  /* 0x0000002228047228 */ /* 0x000fd40000000000 */
[----:B------:R-:W-:-:S13]  /*0cb0*/  FSETP.GTU.AND P0, PT, |R5|, 1.469367938527859385e-39, PT ;  /* 0x001000000500780b */ /* 0x000fda0003f0c200 */
[----:B------:R-:W-:Y:S05]  /*0cc0*/  @P0 BRA `(.L_x_8) ;  /* 0x0000000000940947 */ /* 0x000fea0003800000 */
[----:B------:R-:W-:Y:S01]  /*0cd0*/  DFMA R6, R40, -R30, R6 ;  /* 0x8000001e2806722b */ /* 0x000fe20000000006 */
[----:B------:R-:W-:-:S09]  /*0ce0*/  MOV R34, RZ ;  /* 0x000000ff00227202 */ /* 0x000fd20000000f00 */
[C---:B------:R-:W-:Y:S02]  /*0cf0*/  FSETP.NEU.AND P0, PT, R7.reuse, RZ, PT ;  /* 0x000000ff0700720b */ /* 0x040fe40003f0d000 */
[----:B------:R-:W-:-:S04]  /*0d00*/  LOP3.LUT R31, R7, 0x80000000, R33, 0x48, !PT ;  /* 0x80000000071f7812 */ /* 0x000fc800078e4821 */
[----:B------:R-:W-:-:S07]  /*0d10*/  LOP3.LUT R35, R31, R35, RZ, 0xfc, !PT ;  /* 0x000000231f237212 */ /* 0x000fce00078efcff */
[----:B------:R-:W-:Y:S05]  /*0d20*/  @!P0 BRA `(.L_x_8) ;  /* 0x00000000007c8947 */ /* 0x000fea0003800000 */
[----:B------:R-:W-:Y:S01]  /*0d30*/  IMAD.MOV R7, RZ, RZ, -R2 ;  /* 0x000000ffff077224 */ /* 0x000fe200078e0a02 */
[----:B------:R-:W-:Y:S01]  /*0d40*/  DMUL.RP R34, R40, R34 ;  /* 0x0000002228227228 */ /* 0x000fe20000008000 */
[----:B------:R-:W-:-:S06]  /*0d50*/  IMAD.MOV.U32 R6, RZ, RZ, RZ ;  /* 0x000000ffff067224 */ /* 0x000fcc00078e00ff */
[----:B------:R-:W-:-:S03]  /*0d60*/  DFMA R6, R4, -R6, R40 ;  /* 0x800000060406722b */ /* 0x000fc60000000028 */
[----:B------:R-:W-:-:S03]  /*0d70*/  LOP3.LUT R31, R35, R31, RZ, 0x3c, !PT ;  /* 0x0000001f231f7212 */ /* 0x000fc600078e3cff */
[----:B------:R-:W-:-:S04]  /*0d80*/  IADD3 R6, PT, PT, -R2, -0x43300000, RZ ;  /* 0xbcd0000002067810 */ /* 0x000fc80007ffe1ff */
[----:B------:R-:W-:-:S04]  /*0d90*/  FSETP.NEU.AND P0, PT, |R7|, R6, PT ;  /* 0x000000060700720b */ /* 0x000fc80003f0d200 */
[----:B------:R-:W-:Y:S02]  /*0da0*/  FSEL R4, R34, R4, !P0 ;  /* 0x0000000422047208 */ /* 0x000fe40004000000 */
[----:B------:R-:W-:Y:S01]  /*0db0*/  FSEL R5, R31, R5, !P0 ;  /* 0x000000051f057208 */ /* 0x000fe20004000000 */
[----:B------:R-:W-:Y:S06]  /*0dc0*/  BRA `(.L_x_8) ;  /* 0x0000000000547947 */ /* 0x000fec0003800000 */
.L_x_7:
[----:B------:R-:W-:-:S14]  /*0dd0*/  DSETP.NAN.AND P0, PT, R34, R34, PT ;  /* 0x000000222200722a */ /* 0x000fdc0003f08000 */
[----:B------:R-:W-:Y:S05]  /*0de0*/  @P0 BRA `(.L_x_9) ;  /* 0x0000000000440947 */ /* 0x000fea0003800000 */
[----:B------:R-:W-:-:S14]  /*0df0*/  DSETP.NAN.AND P0, PT, R32, R32, PT ;  /* 0x000000202000722a */ /* 0x000fdc0003f08000 */
[----:B------:R-:W-:Y:S05]  /*0e00*/  @P0 BRA `(.L_x_10) ;  /* 0x0000000000300947 */ /* 0x000fea0003800000 */
[----:B------:R-:W-:Y:S01]  /*0e10*/  ISETP.NE.AND P0, PT, R37, R36, PT ;  /* 0x000000242500720c */ /* 0x000fe20003f05270 */
[----:B------:R-:W-:Y:S02]  /*0e20*/  IMAD.MOV.U32 R4, RZ, RZ, 0x0 ;  /* 0x00000000ff047424 */ /* 0x000fe400078e00ff */
[----:B------:R-:W-:-:S10]  /*0e30*/  IMAD.MOV.U32 R5, RZ, RZ, -0x80000 ;  /* 0xfff80000ff057424 */ /* 0x000fd400078e00ff */
[----:B------:R-:W-:Y:S05]  /*0e40*/  @!P0 BRA `(.L_x_8) ;  /* 0x0000000000348947 */ /* 0x000fea0003800000 */
[----:B------:R-:W-:Y:S02]  /*0e50*/  ISETP.NE.AND P0, PT, R37, 0x7ff00000, PT ;  /* 0x7ff000002500780c */ /* 0x000fe40003f05270 */
[----:B------:R-:W-:Y:S02]  /*0e60*/  LOP3.LUT R5, R35, 0x80000000, R33, 0x48, !PT ;  /* 0x8000000023057812 */ /* 0x000fe400078e4821 */
[----:B------:R-:W-:-:S13]  /*0e70*/  ISETP.EQ.OR P0, PT, R36, RZ, !P0 ;  /* 0x000000ff2400720c */ /* 0x000fda0004702670 */
[----:B------:R-:W-:Y:S01]  /*0e80*/  @P0 LOP3.LUT R2, R5, 0x7ff00000, RZ, 0xfc, !PT ;  /* 0x7ff0000005020812 */ /* 0x000fe200078efcff */
[----:B------:R-:W-:Y:S02]  /*0e90*/  @!P0 IMAD.MOV.U32 R4, RZ, RZ, RZ ;  /* 0x000000ffff048224 */ /* 0x000fe400078e00ff */
[----:B------:R-:W-:Y:S01]  /*0ea0*/  @P0 IMAD.MOV.U32 R4, RZ, RZ, RZ ;  /* 0x000000ffff040224 */ /* 0x000fe200078e00ff */
[----:B------:R-:W-:Y:S01]  /*0eb0*/  @P0 MOV R5, R2 ;  /* 0x0000000200050202 */ /* 0x000fe20000000f00 */
[----:B------:R-:W-:Y:S06]  /*0ec0*/  BRA `(.L_x_8) ;  /* 0x0000000000147947 */ /* 0x000fec0003800000 */
.L_x_10:
[----:B------:R-:W-:Y:S01]  /*0ed0*/  LOP3.LUT R5, R33, 0x80000, RZ, 0xfc, !PT ;  /* 0x0008000021057812 */ /* 0x000fe200078efcff */
[----:B------:R-:W-:Y:S01]  /*0ee0*/  IMAD.MOV.U32 R4, RZ, RZ, R32 ;  /* 0x000000ffff047224 */ /* 0x000fe200078e0020 */
[----:B------:R-:W-:Y:S06]  /*0ef0*/  BRA `(.L_x_8) ;  /* 0x0000000000087947 */ /* 0x000fec0003800000 */
.L_x_9:
[----:B------:R-:W-:Y:S01]  /*0f00*/  LOP3.LUT R5, R35, 0x80000, RZ, 0xfc, !PT ;  /* 0x0008000023057812 */ /* 0x000fe200078efcff */
[----:B------:R-:W-:-:S07]  /*0f10*/  IMAD.MOV.U32 R4, RZ, RZ, R34 ;  /* 0x000000ffff047224 */ /* 0x000fce00078e0022 */
.L_x_8:
[----:B------:R-:W-:Y:S05]  /*0f20*/  BSYNC.RECONVERGENT B1 ;  /* 0x0000000000017941 */ /* 0x000fea0003800200 */
.L_x_6:
[----:B------:R-:W-:Y:S02]  /*0f30*/  IMAD.MOV.U32 R2, RZ, RZ, R4 ;  /* 0x000000ffff027224 */ /* 0x000fe400078e0004 */
[----:B------:R-:W-:Y:S02]  /*0f40*/  IMAD.MOV.U32 R7, RZ, RZ, R5 ;  /* 0x000000ffff077224 */ /* 0x000fe400078e0005 */
[----:B------:R-:W-:Y:S02]  /*0f50*/  IMAD.MOV.U32 R4, RZ, RZ, R0 ;  /* 0x000000ffff047224 */ /* 0x000fe400078e0000 */
[----:B------:R-:W-:-:S04]  /*0f60*/  IMAD.MOV.U32 R5, RZ, RZ, 0x0 ;  /* 0x00000000ff057424 */ /* 0x000fc800078e00ff */
[----:B------:R-:W-:Y:S05]  /*0f70*/  RET.REL.NODEC R4 `(_ZN4jams26stochastic_rk4_cuda_kernelEPdS0_PKddddj) ;  /* 0xfffffff004207950 */ /* 0x000fea0003c3ffff */
        .weak           $__internal_1_$__cuda_sm20_dsqrt_rn_f64_mediumpath_v1
        .type           $__internal_1_$__cuda_sm20_dsqrt_rn_f64_mediumpath_v1,@function
        .size           $__internal_1_$__cuda_sm20_dsqrt_rn_f64_mediumpath_v1,(.L_x_16 - $__internal_1_$__cuda_sm20_dsqrt_rn_f64_mediumpath_v1)
$__internal_1_$__cuda_sm20_dsqrt_rn_f64_mediumpath_v1:
[----:B------:R-:W-:Y:S02]  /*0f80*/  ISETP.GE.U32.AND P0, PT, R4, -0x3400000, PT ;  /* 0xfcc000000400780c */ /* 0x000fe40003f06070 */
[----:B------:R-:W-:-:S11]  /*0f90*/  MOV R7, R15 ;  /* 0x0000000f00077202 */ /* 0x000fd60000000f00 */
[----:B------:R-:W-:Y:S05]  /*0fa0*/  @!P0 BRA `(.L_x_11) ;  /* 0x0000000000208947 */ /* 0x000fea0003800000 */
[----:B------:R-:W-:-:S10]  /*0fb0*/  DFMA.RM R6, R12, R6, R10 ;  /* 0x000000060c06722b */ /* 0x000fd4000000400a */
[----:B------:R-:W-:-:S05]  /*0fc0*/  IADD3 R4, P0, PT, R6, 0x1, RZ ;  /* 0x0000000106047810 */ /* 0x000fca0007f1e0ff */
[----:B------:R-:W-:-:S06]  /*0fd0*/  IMAD.X R5, RZ, RZ, R7, P0 ;  /* 0x000000ffff057224 */ /* 0x000fcc00000e0607 */
[----:B------:R-:W-:-:S08]  /*0fe0*/  DFMA.RP R2, -R6, R4, R2 ;  /* 0x000000040602722b */ /* 0x000fd00000008102 */
[----:B------:R-:W-:-:S06]  /*0ff0*/  DSETP.GT.AND P0, PT, R2, RZ, PT ;  /* 0x000000ff0200722a */ /* 0x000fcc0003f04000 */
[----:B------:R-:W-:Y:S02]  /*1000*/  FSEL R4, R4, R6, P0 ;  /* 0x0000000604047208 */ /* 0x000fe40000000000 */
[----:B------:R-:W-:Y:S01]  /*1010*/  FSEL R5, R5, R7, P0 ;  /* 0x0000000705057208 */ /* 0x000fe20000000000 */
[----:B------:R-:W-:Y:S06]  /*1020*/  BRA `(.L_x_12) ;  /* 0x0000000000647947 */ /* 0x000fec0003800000 */
.L_x_11:
[----:B------:R-:W-:-:S14]  /*1030*/  DSETP.NE.AND P0, PT, R2, RZ, PT ;  /* 0x000000ff0200722a */ /* 0x000fdc0003f05000 */
[----:B------:R-:W-:Y:S05]  /*1040*/  @!P0 BRA `(.L_x_13) ;  /* 0x0000000000588947 */ /* 0x000fea0003800000 */
[----:B------:R-:W-:-:S13]  /*1050*/  ISETP.GE.AND P0, PT, R3, RZ, PT ;  /* 0x000000ff0300720c */ /* 0x000fda0003f06270 */
[----:B------:R-:W-:Y:S02]  /*1060*/  @!P0 IMAD.MOV.U32 R4, RZ, RZ, 0x0 ;  /* 0x00000000ff048424 */ /* 0x000fe400078e00ff */
[----:B------:R-:W-:Y:S01]  /*1070*/  @!P0 IMAD.MOV.U32 R5, RZ, RZ, -0x80000 ;  /* 0xfff80000ff058424 */ /* 0x000fe200078e00ff */
[----:B------:R-:W-:Y:S06]  /*1080*/  @!P0 BRA `(.L_x_12) ;  /* 0x00000000004c8947 */ /* 0x000fec0003800000 */
[----:B------:R-:W-:-:S13]  /*1090*/  ISETP.GT.AND P0, PT, R3, 0x7fefffff, PT ;  /* 0x7fefffff0300780c */ /* 0x000fda0003f04270 */
[----:B------:R-:W-:Y:S05]  /*10a0*/  @P0 BRA `(.L_x_13) ;  /* 0x0000000000400947 */ /* 0x000fea0003800000 */
[----:B------:R-:W-:Y:S01]  /*10b0*/  DMUL R2, R2, 8.11296384146066816958e+31 ;  /* 0x4690000002027828 */ /* 0x000fe20000000000 */
[----:B------:R-:W-:Y:S02]  /*10c0*/  IMAD.MOV.U32 R4, RZ, RZ, RZ ;  /* 0x000000ffff047224 */ /* 0x000fe400078e00ff */
[----:B------:R-:W-:Y:S02]  /*10d0*/  IMAD.MOV.U32 R8, RZ, RZ, 0x0 ;  /* 0x00000000ff087424 */ /* 0x000fe400078e00ff */
[----:B------:R-:W-:Y:S01]  /*10e0*/  IMAD.MOV.U32 R9, RZ, RZ, 0x3fd80000 ;  /* 0x3fd80000ff097424 */ /* 0x000fe200078e00ff */
[----:B------:R-:W0:Y:S02]  /*10f0*/  MUFU.RSQ64H R5, R3 ;  /* 0x0000000300057308 */ /* 0x000e240000001c00 */
[----:B0-----:R-:W-:-:S08]  /*1100*/  DMUL R6, R4, R4 ;  /* 0x0000000404067228 */ /* 0x001fd00000000000 */
[----:B------:R-:W-:-:S08]  /*1110*/  DFMA R6, R2, -R6, 1 ;  /* 0x3ff000000206742b */ /* 0x000fd00000000806 */
[----:B------:R-:W-:Y:S02]  /*1120*/  DFMA R8, R6, R8, 0.5 ;  /* 0x3fe000000608742b */ /* 0x000fe40000000008 */
[----:B------:R-:W-:-:S08]  /*1130*/  DMUL R6, R4, R6 ;  /* 0x0000000604067228 */ /* 0x000fd00000000000 */
[----:B------:R-:W-:-:S08]  /*1140*/  DFMA R6, R8, R6, R4 ;  /* 0x000000060806722b */ /* 0x000fd00000000004 */
[----:B------:R-:W-:Y:S02]  /*1150*/  DMUL R4, R2, R6 ;  /* 0x0000000602047228 */ /* 0x000fe40000000000 */
[----:B------:R-:W-:-:S06]  /*1160*/  IADD3 R7, PT, PT, R7, -0x100000, RZ ;  /* 0xfff0000007077810 */ /* 0x000fcc0007ffe0ff */
[----:B------:R-:W-:-:S08]  /*1170*/  DFMA R8, R4, -R4, R2 ;  /* 0x800000040408722b */ /* 0x000fd00000000002 */
[----:B------:R-:W-:-:S10]  /*1180*/  DFMA R4, R6, R8, R4 ;  /* 0x000000080604722b */ /* 0x000fd40000000004 */
[----:B------:R-:W-:Y:S01]  /*1190*/  VIADD R5, R5, 0xfcb00000 ;  /* 0xfcb0000005057836 */ /* 0x000fe20000000000 */
[----:B------:R-:W-:Y:S06]  /*11a0*/  BRA `(.L_x_12) ;  /* 0x0000000000047947 */ /* 0x000fec0003800000 */
.L_x_13:
[----:B------:R-:W-:-:S11]  /*11b0*/  DADD R4, R2, R2 ;  /* 0x0000000002047229 */ /* 0x000fd60000000002 */
.L_x_12:
[----:B------:R-:W-:Y:S02]  /*11c0*/  IMAD.MOV.U32 R2, RZ, RZ, R0 ;  /* 0x000000ffff027224 */ /* 0x000fe400078e0000 */
[----:B------:R-:W-:Y:S02]  /*11d0*/  IMAD.MOV.U32 R3, RZ, RZ, 0x0 ;  /* 0x00000000ff037424 */ /* 0x000fe400078e00ff */
[----:B------:R-:W-:Y:S02]  /*11e0*/  IMAD.MOV.U32 R8, RZ, RZ, R4 ;  /* 0x000000ffff087224 */ /* 0x000fe400078e0004 */
[----:B------:R-:W-:Y:S01]  /*11f0*/  IMAD.MOV.U32 R9, RZ, RZ, R5 ;  /* 0x000000ffff097224 */ /* 0x000fe200078e0005 */
[----:B------:R-:W-:Y:S06]  /*1200*/  RET.REL.NODEC R2 `(_ZN4jams26stochastic_rk4_cuda_kernelEPdS0_PKddddj) ;  /* 0xffffffec027c7950 */ /* 0x000fec0003c3ffff */
.L_x_14:
        /* <DEDUP_REMOVED lines=15> */
.L_x_16:


//--------------------- .nv.shared.reserved.0     --------------------------
	.section	.nv.shared.reserved.0,"aw",@nobits
	.weak		__nv_reservedSMEM_offset_0_alias
	.size		__nv_reservedSMEM_offset_0_alias, 0, 64
	.other		__nv_reservedSMEM_offset_0_alias,@"STO_CUDA_RESERVED_SHARED STV_DEFAULT"
__nv_reservedSMEM_offset_0_alias:
	.zero		0
	.zero		64


//--------------------- .nv.constant0._ZN4jams34stochastic_combination_cuda_kernelEPdPKdS2_S2_dj --------------------------
	.section	.nv.constant0._ZN4jams34stochastic_combination_cuda_kernelEPdPKdS2_S2_dj,"a",@progbits
	.sectionflags	@""
	.align	4
.nv.constant0._ZN4jams34stochastic_combination_cuda_kernelEPdPKdS2_S2_dj:
	.zero		940


//--------------------- .nv.constant0._ZN4jams26stochastic_rk4_cuda_kernelEPdS0_PKddddj --------------------------
	.section	.nv.constant0._ZN4jams26stochastic_rk4_cuda_kernelEPdS0_PKddddj,"a",@progbits
	.sectionflags	@""
	.align	4
.nv.constant0._ZN4jams26stochastic_rk4_cuda_kernelEPdS0_PKddddj:
	.zero		948


//--------------------- SYMBOLS --------------------------

	.type		.nv.reservedSmem.offset0,@object
	.size		.nv.reservedSmem.offset0,0x4
